//
// Generated by NVIDIA NVVM Compiler
//
// Compiler Build ID: CL-36424714
// Cuda compilation tools, release 13.0, V13.0.88
// Based on NVVM 20.0.0
//

.version 9.0
.target sm_100
.address_size 64

	// .globl	_Z27newton_raphson_parabola_GPUPKfS0_Pff

.visible .entry _Z27newton_raphson_parabola_GPUPKfS0_Pff(
	.param .u64 .ptr .align 1 _Z27newton_raphson_parabola_GPUPKfS0_Pff_param_0,
	.param .u64 .ptr .align 1 _Z27newton_raphson_parabola_GPUPKfS0_Pff_param_1,
	.param .u64 .ptr .align 1 _Z27newton_raphson_parabola_GPUPKfS0_Pff_param_2,
	.param .f32 _Z27newton_raphson_parabola_GPUPKfS0_Pff_param_3
)
{
	.reg .pred 	%p<7>;
	.reg .b32 	%r<12>;
	.reg .b32 	%f<35>;
	.reg .b64 	%rd<15>;
	.reg .b64 	%fd<6>;

	ld.param.u64 	%rd3, [_Z27newton_raphson_parabola_GPUPKfS0_Pff_param_0];
	ld.param.u64 	%rd4, [_Z27newton_raphson_parabola_GPUPKfS0_Pff_param_1];
	ld.param.u64 	%rd2, [_Z27newton_raphson_parabola_GPUPKfS0_Pff_param_2];
	cvta.to.global.u64 	%rd5, %rd3;
	cvta.to.global.u64 	%rd6, %rd4;
	mov.u32 	%r4, %ctaid.x;
	mov.u32 	%r5, %ntid.x;
	mov.u32 	%r6, %tid.x;
	mad.lo.s32 	%r1, %r4, %r5, %r6;
	mul.wide.s32 	%rd7, %r1, 4;
	add.s64 	%rd1, %rd6, %rd7;
	cvt.rn.f32.s32 	%f12, %r1;
	cvt.rzi.s32.f32 	%r7, %f12;
	mul.lo.s32 	%r8, %r7, 3;
	mul.wide.s32 	%rd8, %r8, 4;
	add.s64 	%rd9, %rd5, %rd8;
	ld.global.f32 	%f13, [%rd9];
	ld.global.f32 	%f1, [%rd9+4];
	add.f32 	%f2, %f13, %f13;
	mul.lo.s32 	%r9, %r1, 3;
	mul.wide.s32 	%rd10, %r9, 4;
	add.s64 	%rd11, %rd5, %rd10;
	ld.global.f32 	%f14, [%rd11];
	add.f32 	%f3, %f14, %f14;
	abs.f32 	%f15, %f3;
	cvt.f64.f32 	%fd1, %f15;
	setp.lt.f64 	%p1, %fd1, 0d3EB0C6F7A0B5ED8D;
	mov.f32 	%f11, 0f7F800000;
	mov.f32 	%f34, %f11;
	@%p1 bra 	$L__BB0_7;
	ld.global.f32 	%f33, [%rd1];
	mov.b32 	%r11, 0;
	bra.uni 	$L__BB0_6;
$L__BB0_2:
	fma.rn.f32 	%f20, %f34, %f2, %f1;
	div.rn.f32 	%f21, %f20, %f3;
	sub.f32 	%f5, %f34, %f21;
	sub.f32 	%f22, %f5, %f34;
	abs.f32 	%f23, %f22;
	cvt.f64.f32 	%fd3, %f23;
	setp.le.f64 	%p3, %fd3, 0d3EB0C6F7A0B5ED8D;
	mov.f32 	%f34, %f5;
	@%p3 bra 	$L__BB0_7;
	fma.rn.f32 	%f24, %f5, %f2, %f1;
	div.rn.f32 	%f25, %f24, %f3;
	sub.f32 	%f34, %f5, %f25;
	sub.f32 	%f26, %f34, %f5;
	abs.f32 	%f27, %f26;
	cvt.f64.f32 	%fd4, %f27;
	setp.le.f64 	%p4, %fd4, 0d3EB0C6F7A0B5ED8D;
	@%p4 bra 	$L__BB0_7;
	fma.rn.f32 	%f28, %f34, %f2, %f1;
	div.rn.f32 	%f29, %f28, %f3;
	sub.f32 	%f33, %f34, %f29;
	sub.f32 	%f30, %f33, %f34;
	abs.f32 	%f31, %f30;
	cvt.f64.f32 	%fd5, %f31;
	setp.le.f64 	%p5, %fd5, 0d3EB0C6F7A0B5ED8D;
	mov.f32 	%f34, %f33;
	@%p5 bra 	$L__BB0_7;
	add.s32 	%r11, %r11, 4;
	setp.eq.s32 	%p6, %r11, 100;
	mov.f32 	%f34, %f11;
	@%p6 bra 	$L__BB0_7;
$L__BB0_6:
	fma.rn.f32 	%f16, %f33, %f2, %f1;
	div.rn.f32 	%f17, %f16, %f3;
	sub.f32 	%f34, %f33, %f17;
	sub.f32 	%f18, %f34, %f33;
	abs.f32 	%f19, %f18;
	cvt.f64.f32 	%fd2, %f19;
	setp.gtu.f64 	%p2, %fd2, 0d3EB0C6F7A0B5ED8D;
	@%p2 bra 	$L__BB0_2;
$L__BB0_7:
	cvta.to.global.u64 	%rd12, %rd2;
	add.s64 	%rd14, %rd12, %rd7;
	st.global.f32 	[%rd14], %f34;
	ret;

}


// ===== COMPILED SASS (sm_100) =====

	.target	sm_100

	.elftype	@"ET_EXEC"


//--------------------- .note.nv.tkinfo           --------------------------
	.section	.note.nv.tkinfo,"",@"SHT_NOTE"
	.sectionflags	@"SHF_NOTE_NV_TKINFO"
	.tkinfo
        /*0018*/ 	.word	0x00000002
        /*0030*/ 	.string	""
        /*0030*/ 	.string	"ptxas"
        /*0030*/ 	.string	"Cuda compilation tools, release 13.0, V13.0.88"
        /*0030*/ 	.string	"Build cuda_13.0.r13.0/compiler.36424714_0"
        /*0030*/ 	.string	"-arch sm_100 -m 64 "



//--------------------- .note.nv.cuinfo           --------------------------
	.section	.note.nv.cuinfo,"",@"SHT_NOTE"
	.sectionflags	@"SHF_NOTE_NV_CUINFO"
        /*0018*/ 	.short	0x0002
        /*001a*/ 	.short	0x0064
        /*001c*/ 	.short	0x0082
	.zero		2


//--------------------- .nv.info                  --------------------------
	.section	.nv.info,"",@"SHT_CUDA_INFO"
	.align	4


	//----- nvinfo : EIATTR_REGCOUNT
	.align		4
        /*0000*/ 	.byte	0x04, 0x2f
        /*0002*/ 	.short	(.L_1 - .L_0)
	.align		4
.L_0:
        /*0004*/ 	.word	index@(_Z27newton_raphson_parabola_GPUPKfS0_Pff)
        /*0008*/ 	.word	0x00000016


	//----- nvinfo : EIATTR_FRAME_SIZE
	.align		4
.L_1:
        /*000c*/ 	.byte	0x04, 0x11
        /*000e*/ 	.short	(.L_3 - .L_2)
	.align		4
.L_2:
        /*0010*/ 	.word	index@($__internal_0_$__cuda_sm3x_div_rn_noftz_f32_slowpath)
        /*0014*/ 	.word	0x00000000


	//----- nvinfo : EIATTR_FRAME_SIZE
	.align		4
.L_3:
        /*0018*/ 	.byte	0x04, 0x11
        /*001a*/ 	.short	(.L_5 - .L_4)
	.align		4
.L_4:
        /*001c*/ 	.word	index@(_Z27newton_raphson_parabola_GPUPKfS0_Pff)
        /*0020*/ 	.word	0x00000000


	//----- nvinfo : EIATTR_MIN_STACK_SIZE
	.align		4
.L_5:
        /*0024*/ 	.byte	0x04, 0x12
        /*0026*/ 	.short	(.L_7 - .L_6)
	.align		4
.L_6:
        /*0028*/ 	.word	index@(_Z27newton_raphson_parabola_GPUPKfS0_Pff)
        /*002c*/ 	.word	0x00000000
.L_7:


//--------------------- .nv.compat                --------------------------
	.section	.nv.compat,"",@"SHT_CUDA_COMPAT_INFO"
	.align	4
        /*0000*/ 	.byte	0x02, 0x09, 0x00, 0x00, 0x02, 0x02, 0x01, 0x00, 0x02, 0x05, 0x05, 0x00, 0x03, 0x07, 0x01, 0x01
        /*0010*/ 	.byte	0x02, 0x03, 0x00, 0x00, 0x02, 0x06, 0x01, 0x00, 0x04, 0x0b, 0x08, 0x00, 0x01, 0x00, 0x00, 0x00
        /*0020*/ 	.byte	0x00, 0x00, 0x00, 0x00


//--------------------- .nv.info._Z27newton_raphson_parabola_GPUPKfS0_Pff --------------------------
	.section	.nv.info._Z27newton_raphson_parabola_GPUPKfS0_Pff,"",@"SHT_CUDA_INFO"
	.sectionflags	@""
	.align	4


	//----- nvinfo : EIATTR_CUDA_API_VERSION
	.align		4
        /*0000*/ 	.byte	0x04, 0x37
        /*0002*/ 	.short	(.L_9 - .L_8)
.L_8:
        /*0004*/ 	.word	0x00000082


	//----- nvinfo : EIATTR_KPARAM_INFO
	.align		4
.L_9:
        /*0008*/ 	.byte	0x04, 0x17
        /*000a*/ 	.short	(.L_11 - .L_10)
.L_10:
        /*000c*/ 	.word	0x00000000
        /*0010*/ 	.short	0x0003
        /*0012*/ 	.short	0x0018
        /*0014*/ 	.byte	0x00, 0xf0, 0x11, 0x00


	//----- nvinfo : EIATTR_KPARAM_INFO
	.align		4
.L_11:
        /*0018*/ 	.byte	0x04, 0x17
        /*001a*/ 	.short	(.L_13 - .L_12)
.L_12:
        /*001c*/ 	.word	0x00000000
        /*0020*/ 	.short	0x0002
        /*0022*/ 	.short	0x0010
        /*0024*/ 	.byte	0x00, 0xf5, 0x21, 0x00


	//----- nvinfo : EIATTR_KPARAM_INFO
	.align		4
.L_13:
        /*0028*/ 	.byte	0x04, 0x17
        /*002a*/ 	.short	(.L_15 - .L_14)
.L_14:
        /*002c*/ 	.word	0x00000000
        /*0030*/ 	.short	0x0001
        /*0032*/ 	.short	0x0008
        /*0034*/ 	.byte	0x00, 0xf5, 0x21, 0x00


	//----- nvinfo : EIATTR_KPARAM_INFO
	.align		4
.L_15:
        /*0038*/ 	.byte	0x04, 0x17
        /*003a*/ 	.short	(.L_17 - .L_16)
.L_16:
        /*003c*/ 	.word	0x00000000
        /*0040*/ 	.short	0x0000
        /*0042*/ 	.short	0x0000
        /*0044*/ 	.byte	0x00, 0xf5, 0x21, 0x00


	//----- nvinfo : EIATTR_SPARSE_MMA_MASK
	.align		4
.L_17:
        /*0048*/ 	.byte	0x03, 0x50
        /*004a*/ 	.short	0x0000


	//----- nvinfo : EIATTR_MAXREG_COUNT
	.align		4
        /*004c*/ 	.byte	0x03, 0x1b
        /*004e*/ 	.short	0x00ff


	//----- nvinfo : EIATTR_MERCURY_ISA_VERSION
	.align		4
        /*0050*/ 	.byte	0x03, 0x5f
        /*0052*/ 	.short	0x0101


	//----- nvinfo : EIATTR_VRC_CTA_INIT_COUNT
	.align		4
        /*0054*/ 	.byte	0x02, 0x4a
	.zero		1
	.zero		1


	//----- nvinfo : EIATTR_EXIT_INSTR_OFFSETS
	.align		4
        /*0058*/ 	.byte	0x04, 0x1c
        /*005a*/ 	.short	(.L_19 - .L_18)


	//   ....[0]....
.L_18:
        /*005c*/ 	.word	0x000007c0


	//----- nvinfo : EIATTR_CRS_STACK_SIZE
	.align		4
.L_19:
        /*0060*/ 	.byte	0x04, 0x1e
        /*0062*/ 	.short	(.L_21 - .L_20)
.L_20:
        /*0064*/ 	.word	0x00000000


	//----- nvinfo : EIATTR_CBANK_PARAM_SIZE
	.align		4
.L_21:
        /*0068*/ 	.byte	0x03, 0x19
        /*006a*/ 	.short	0x001c


	//----- nvinfo : EIATTR_PARAM_CBANK
	.align		4
        /*006c*/ 	.byte	0x04, 0x0a
        /*006e*/ 	.short	(.L_23 - .L_22)
	.align		4
.L_22:
        /*0070*/ 	.word	index@(.nv.constant0._Z27newton_raphson_parabola_GPUPKfS0_Pff)
        /*0074*/ 	.short	0x0380
        /*0076*/ 	.short	0x001c


	//----- nvinfo : EIATTR_SW_WAR
	.align		4
.L_23:
        /*0078*/ 	.byte	0x04, 0x36
        /*007a*/ 	.short	(.L_25 - .L_24)
.L_24:
        /*007c*/ 	.word	0x00000008
.L_25:


//--------------------- .nv.callgraph             --------------------------
	.section	.nv.callgraph,"",@"SHT_CUDA_CALLGRAPH"
	.align	4
	.sectionentsize	8
	.align		4
        /*0000*/ 	.word	0x00000000
	.align		4
        /*0004*/ 	.word	0xffffffff
	.align		4
        /*0008*/ 	.word	0x00000000
	.align		4
        /*000c*/ 	.word	0xfffffffe
	.align		4
        /*0010*/ 	.word	0x00000000
	.align		4
        /*0014*/ 	.word	0xfffffffd
	.align		4
        /*0018*/ 	.word	0x00000000
	.align		4
        /*001c*/ 	.word	0xfffffffc


//--------------------- .text._Z27newton_raphson_parabola_GPUPKfS0_Pff --------------------------
	.section	.text._Z27newton_raphson_parabola_GPUPKfS0_Pff,"ax",@progbits
	.align	128
        .global         _Z27newton_raphson_parabola_GPUPKfS0_Pff
        .type           _Z27newton_raphson_parabola_GPUPKfS0_Pff,@function
        .size           _Z27newton_raphson_parabola_GPUPKfS0_Pff,(.L_x_23 - _Z27newton_raphson_parabola_GPUPKfS0_Pff)
        .other          _Z27newton_raphson_parabola_GPUPKfS0_Pff,@"STO_CUDA_ENTRY STV_DEFAULT"
_Z27newton_raphson_parabola_GPUPKfS0_Pff:
.text._Z27newton_raphson_parabola_GPUPKfS0_Pff:
[----:B------:R-:W-:Y:S01]  /*0000*/  LDC R1, c[0x0][0x37c] ;  /* 0x0000df00ff017b82 */ /* 0x000fe20000000800 */
[----:B------:R-:W0:Y:S07]  /*0010*/  S2R R3, SR_TID.X ;  /* 0x0000000000037919 */ /* 0x000e2e0000002100 */
[----:B------:R-:W0:Y:S01]  /*0020*/  S2UR UR6, SR_CTAID.X ;  /* 0x00000000000679c3 */ /* 0x000e220000002500 */
[----:B------:R-:W1:Y:S07]  /*0030*/  LDCU.64 UR4, c[0x0][0x358] ;  /* 0x00006b00ff0477ac */ /* 0x000e6e0008000a00 */
[----:B------:R-:W0:Y:S08]  /*0040*/  LDC R2, c[0x0][0x360] ;  /* 0x0000d800ff027b82 */ /* 0x000e300000000800 */
[----:B------:R-:W2:Y:S08]  /*0050*/  LDC.64 R10, c[0x0][0x380] ;  /* 0x0000e000ff0a7b82 */ /* 0x000eb00000000a00 */
[----:B------:R-:W3:Y:S01]  /*0060*/  LDC.64 R8, c[0x0][0x388] ;  /* 0x0000e200ff087b82 */ /* 0x000ee20000000a00 */
[----:B0-----:R-:W-:-:S04]  /*0070*/  IMAD R2, R2, UR6, R3 ;  /* 0x0000000602027c24 */ /* 0x001fc8000f8e0203 */
[----:B------:R-:W-:Y:S01]  /*0080*/  IMAD R7, R2, 0x3, RZ ;  /* 0x0000000302077824 */ /* 0x000fe200078e02ff */
[----:B------:R-:W-:-:S03]  /*0090*/  I2FP.F32.S32 R0, R2 ;  /* 0x0000000200007245 */ /* 0x000fc60000201400 */
[----:B--2---:R-:W-:-:S06]  /*00a0*/  IMAD.WIDE R6, R7, 0x4, R10 ;  /* 0x0000000407067825 */ /* 0x004fcc00078e020a */
[----:B-1----:R-:W2:Y:S01]  /*00b0*/  LDG.E R6, desc[UR4][R6.64] ;  /* 0x0000000406067981 */ /* 0x002ea2000c1e1900 */
[----:B------:R-:W0:Y:S02]  /*00c0*/  F2I.TRUNC.NTZ R0, R0 ;  /* 0x0000000000007305 */ /* 0x000e24000020f100 */
[----:B0-----:R-:W-:-:S04]  /*00d0*/  IMAD R3, R0, 0x3, RZ ;  /* 0x0000000300037824 */ /* 0x001fc800078e02ff */
[----:B------:R-:W-:-:S05]  /*00e0*/  IMAD.WIDE R10, R3, 0x4, R10 ;  /* 0x00000004030a7825 */ /* 0x000fca00078e020a */
[----:B------:R-:W4:Y:S01]  /*00f0*/  LDG.E R12, desc[UR4][R10.64] ;  /* 0x000000040a0c7981 */ /* 0x000f22000c1e1900 */
[----:B------:R-:W-:Y:S01]  /*0100*/  UMOV UR6, 0xa0b5ed8d ;  /* 0xa0b5ed8d00067882 */ /* 0x000fe20000000000 */
[----:B------:R-:W-:Y:S01]  /*0110*/  UMOV UR7, 0x3eb0c6f7 ;  /* 0x3eb0c6f700077882 */ /* 0x000fe20000000000 */
[----:B------:R-:W-:Y:S01]  /*0120*/  BSSY.RECONVERGENT B0, `(.L_x_0) ;  /* 0x0000066000007945 */ /* 0x000fe20003800200 */
[----:B--2---:R-:W-:-:S04]  /*0130*/  FADD R3, R6, R6 ;  /* 0x0000000606037221 */ /* 0x004fc80000000000 */
[----:B------:R-:W0:Y:S02]  /*0140*/  F2F.F64.F32 R4, |R3| ;  /* 0x4000000300047310 */ /* 0x000e240000201800 */
[----:B0-----:R-:W-:Y:S01]  /*0150*/  DSETP.GEU.AND P0, PT, R4, UR6, PT ;  /* 0x0000000604007e2a */ /* 0x001fe2000bf0e000 */
[----:B------:R-:W-:Y:S01]  /*0160*/  MOV R5, 0x7f800000 ;  /* 0x7f80000000057802 */ /* 0x000fe20000000f00 */
[----:B----4-:R-:W-:-:S12]  /*0170*/  FADD R4, R12, R12 ;  /* 0x0000000c0c047221 */ /* 0x010fd80000000000 */
[----:B---3--:R-:W-:Y:S05]  /*0180*/  @!P0 BRA `(.L_x_1) ;  /* 0x00000004007c8947 */ /* 0x008fea0003800000 */
[----:B------:R-:W-:Y:S01]  /*0190*/  IMAD.WIDE R8, R2, 0x4, R8 ;  /* 0x0000000402087825 */ /* 0x000fe200078e0208 */
[----:B------:R0:W5:Y:S05]  /*01a0*/  LDG.E R7, desc[UR4][R10.64+0x4] ;  /* 0x000004040a077981 */ /* 0x00016a000c1e1900 */
[----:B------:R0:W5:Y:S01]  /*01b0*/  LDG.E R8, desc[UR4][R8.64] ;  /* 0x0000000408087981 */ /* 0x000162000c1e1900 */
[----:B------:R-:W-:-:S07]  /*01c0*/  IMAD.MOV.U32 R6, RZ, RZ, RZ ;  /* 0x000000ffff067224 */ /* 0x000fce00078e00ff */
.L_x_10:
[----:B0-----:R-:W0:Y:S01]  /*01d0*/  MUFU.RCP R10, R3 ;  /* 0x00000003000a7308 */ /* 0x001e220000001000 */
[----:B-----5:R-:W-:Y:S01]  /*01e0*/  FFMA R0, R4, R8, R7 ;  /* 0x0000000804007223 */ /* 0x020fe20000000007 */
[----:B------:R-:W-:Y:S06]  /*01f0*/  BSSY.RECONVERGENT B1, `(.L_x_2) ;  /* 0x000000b000017945 */ /* 0x000fec0003800200 */
[----:B------:R-:W1:Y:S01]  /*0200*/  FCHK P0, R0, R3 ;  /* 0x0000000300007302 */ /* 0x000e620000000000 */
[----:B0-----:R-:W-:-:S04]  /*0210*/  FFMA R5, -R3, R10, 1 ;  /* 0x3f80000003057423 */ /* 0x001fc8000000010a */
[----:B------:R-:W-:-:S04]  /*0220*/  FFMA R5, R10, R5, R10 ;  /* 0x000000050a057223 */ /* 0x000fc8000000000a */
[----:B------:R-:W-:-:S04]  /*0230*/  FFMA R10, R0, R5, RZ ;  /* 0x00000005000a7223 */ /* 0x000fc800000000ff */
[----:B------:R-:W-:-:S04]  /*0240*/  FFMA R9, -R3, R10, R0 ;  /* 0x0000000a03097223 */ /* 0x000fc80000000100 */
[----:B------:R-:W-:Y:S01]  /*0250*/  FFMA R5, R5, R9, R10 ;  /* 0x0000000905057223 */ /* 0x000fe2000000000a */
[----:B-1----:R-:W-:Y:S06]  /*0260*/  @!P0 BRA `(.L_x_3) ;  /* 0x00000000000c8947 */ /* 0x002fec0003800000 */
[----:B------:R-:W-:-:S07]  /*0270*/  MOV R10, 0x290 ;  /* 0x00000290000a7802 */ /* 0x000fce0000000f00 */
[----:B------:R-:W-:Y:S05]  /*0280*/  CALL.REL.NOINC `($__internal_0_$__cuda_sm3x_div_rn_noftz_f32_slowpath) ;  /* 0x0000000400507944 */ /* 0x000fea0003c00000 */
[----:B------:R-:W-:-:S07]  /*0290*/  MOV R5, R0 ;  /* 0x0000000000057202 */ /* 0x000fce0000000f00 */
.L_x_3:
[----:B------:R-:W-:Y:S05]  /*02a0*/  BSYNC.RECONVERGENT B1 ;  /* 0x0000000000017941 */ /* 0x000fea0003800200 */
.L_x_2:
[--C-:B------:R-:W-:Y:S01]  /*02b0*/  FADD R5, -R5, R8.reuse ;  /* 0x0000000805057221 */ /* 0x100fe20000000100 */
[----:B------:R-:W-:Y:S01]  /*02c0*/  UMOV UR6, 0xa0b5ed8d ;  /* 0xa0b5ed8d00067882 */ /* 0x000fe20000000000 */
[----:B------:R-:W-:Y:S02]  /*02d0*/  UMOV UR7, 0x3eb0c6f7 ;  /* 0x3eb0c6f700077882 */ /* 0x000fe40000000000 */
[----:B------:R-:W-:-:S06]  /*02e0*/  FADD R8, R5, -R8 ;  /* 0x8000000805087221 */ /* 0x000fcc0000000000 */
[----:B------:R-:W0:Y:S02]  /*02f0*/  F2F.F64.F32 R8, |R8| ;  /* 0x4000000800087310 */ /* 0x000e240000201800 */
[----:B0-----:R-:W-:-:S14]  /*0300*/  DSETP.GTU.AND P0, PT, R8, UR6, PT ;  /* 0x0000000608007e2a */ /* 0x001fdc000bf0c000 */
[----:B------:R-:W-:Y:S05]  /*0310*/  @!P0 BRA `(.L_x_1) ;  /* 0x0000000400188947 */ /* 0x000fea0003800000 */
[----:B------:R-:W0:Y:S01]  /*0320*/  MUFU.RCP R8, R3 ;  /* 0x0000000300087308 */ /* 0x000e220000001000 */
[----:B------:R-:W-:Y:S01]  /*0330*/  FFMA R0, R4, R5, R7 ;  /* 0x0000000504007223 */ /* 0x000fe20000000007 */
        /* <DEDUP_REMOVED lines=10> */
[----:B------:R-:W-:-:S07]  /*03e0*/  IMAD.MOV.U32 R8, RZ, RZ, R0 ;  /* 0x000000ffff087224 */ /* 0x000fce00078e0000 */
.L_x_5:
[----:B------:R-:W-:Y:S05]  /*03f0*/  BSYNC.RECONVERGENT B1 ;  /* 0x0000000000017941 */ /* 0x000fea0003800200 */
.L_x_4:
[C---:B------:R-:W-:Y:S01]  /*0400*/  FADD R8, R5.reuse, -R8 ;  /* 0x8000000805087221 */ /* 0x040fe20000000000 */
[----:B------:R-:W-:Y:S01]  /*0410*/  UMOV UR6, 0xa0b5ed8d ;  /* 0xa0b5ed8d00067882 */ /* 0x000fe20000000000 */
[----:B------:R-:W-:Y:S02]  /*0420*/  UMOV UR7, 0x3eb0c6f7 ;  /* 0x3eb0c6f700077882 */ /* 0x000fe40000000000 */
[----:B------:R-:W-:Y:S01]  /*0430*/  FADD R10, -R5, R8 ;  /* 0x00000008050a7221 */ /* 0x000fe20000000100 */
[----:B------:R-:W-:-:S05]  /*0440*/  MOV R5, R8 ;  /* 0x0000000800057202 */ /* 0x000fca0000000f00 */
        /* <DEDUP_REMOVED lines=16> */
.L_x_7:
[----:B------:R-:W-:Y:S05]  /*0550*/  BSYNC.RECONVERGENT B1 ;  /* 0x0000000000017941 */ /* 0x000fea0003800200 */
.L_x_6:
[C---:B------:R-:W-:Y:S01]  /*0560*/  FADD R5, R8.reuse, -R5 ;  /* 0x8000000508057221 */ /* 0x040fe20000000000 */
[----:B------:R-:W-:Y:S01]  /*0570*/  UMOV UR6, 0xa0b5ed8d ;  /* 0xa0b5ed8d00067882 */ /* 0x000fe20000000000 */
[----:B------:R-:W-:Y:S02]  /*0580*/  UMOV UR7, 0x3eb0c6f7 ;  /* 0x3eb0c6f700077882 */ /* 0x000fe40000000000 */
[----:B------:R-:W-:-:S06]  /*0590*/  FADD R8, -R8, R5 ;  /* 0x0000000508087221 */ /* 0x000fcc0000000100 */
        /* <DEDUP_REMOVED lines=16> */
.L_x_9:
[----:B------:R-:W-:Y:S05]  /*06a0*/  BSYNC.RECONVERGENT B1 ;  /* 0x0000000000017941 */ /* 0x000fea0003800200 */
.L_x_8:
[C---:B------:R-:W-:Y:S01]  /*06b0*/  FADD R0, R5.reuse, -R8 ;  /* 0x8000000805007221 */ /* 0x040fe20000000000 */
[----:B------:R-:W-:Y:S01]  /*06c0*/  UMOV UR6, 0xa0b5ed8d ;  /* 0xa0b5ed8d00067882 */ /* 0x000fe20000000000 */
[----:B------:R-:W-:Y:S02]  /*06d0*/  UMOV UR7, 0x3eb0c6f7 ;  /* 0x3eb0c6f700077882 */ /* 0x000fe40000000000 */
[--C-:B------:R-:W-:Y:S01]  /*06e0*/  FADD R8, -R5, R0.reuse ;  /* 0x0000000005087221 */ /* 0x100fe20000000100 */
[----:B------:R-:W-:-:S05]  /*06f0*/  IMAD.MOV.U32 R5, RZ, RZ, R0 ;  /* 0x000000ffff057224 */ /* 0x000fca00078e0000 */
[----:B------:R-:W0:Y:S02]  /*0700*/  F2F.F64.F32 R8, |R8| ;  /* 0x4000000800087310 */ /* 0x000e240000201800 */
[----:B0-----:R-:W-:-:S14]  /*0710*/  DSETP.GTU.AND P0, PT, R8, UR6, PT ;  /* 0x0000000608007e2a */ /* 0x001fdc000bf0c000 */
[----:B------:R-:W-:Y:S05]  /*0720*/  @!P0 BRA `(.L_x_1) ;  /* 0x0000000000148947 */ /* 0x000fea0003800000 */
[----:B------:R-:W-:Y:S01]  /*0730*/  IADD3 R6, PT, PT, R6, 0x4, RZ ;  /* 0x0000000406067810 */ /* 0x000fe20007ffe0ff */
[----:B------:R-:W-:-:S03]  /*0740*/  IMAD.MOV.U32 R8, RZ, RZ, R0 ;  /* 0x000000ffff087224 */ /* 0x000fc600078e0000 */
[----:B------:R-:W-:-:S13]  /*0750*/  ISETP.NE.AND P0, PT, R6, 0x64, PT ;  /* 0x000000640600780c */ /* 0x000fda0003f05270 */
[----:B------:R-:W-:Y:S05]  /*0760*/  @P0 BRA `(.L_x_10) ;  /* 0xfffffff800980947 */ /* 0x000fea000383ffff */
[----:B------:R-:W-:-:S07]  /*0770*/  MOV R5, 0x7f800000 ;  /* 0x7f80000000057802 */ /* 0x000fce0000000f00 */
.L_x_1:
[----:B------:R-:W-:Y:S05]  /*0780*/  BSYNC.RECONVERGENT B0 ;  /* 0x0000000000007941 */ /* 0x000fea0003800200 */
.L_x_0:
[----:B------:R-:W0:Y:S02]  /*0790*/  LDC.64 R6, c[0x0][0x390] ;  /* 0x0000e400ff067b82 */ /* 0x000e240000000a00 */
[----:B0-----:R-:W-:-:S05]  /*07a0*/  IMAD.WIDE R2, R2, 0x4, R6 ;  /* 0x0000000402027825 */ /* 0x001fca00078e0206 */
[----:B------:R-:W-:Y:S01]  /*07b0*/  STG.E desc[UR4][R2.64], R5 ;  /* 0x0000000502007986 */ /* 0x000fe2000c101904 */
[----:B------:R-:W-:Y:S05]  /*07c0*/  EXIT ;  /* 0x000000000000794d */ /* 0x000fea0003800000 */
        .weak           $__internal_0_$__cuda_sm3x_div_rn_noftz_f32_slowpath
        .type           $__internal_0_$__cuda_sm3x_div_rn_noftz_f32_slowpath,@function
        .size           $__internal_0_$__cuda_sm3x_div_rn_noftz_f32_slowpath,(.L_x_23 - $__internal_0_$__cuda_sm3x_div_rn_noftz_f32_slowpath)
$__internal_0_$__cuda_sm3x_div_rn_noftz_f32_slowpath:
[--C-:B------:R-:W-:Y:S01]  /*07d0*/  SHF.R.U32.HI R11, RZ, 0x17, R3.reuse ;  /* 0x00000017ff0b7819 */ /* 0x100fe20000011603 */
[----:B------:R-:W-:Y:S01]  /*07e0*/  BSSY.RECONVERGENT B2, `(.L_x_11) ;  /* 0x0000063000027945 */ /* 0x000fe20003800200 */
[----:B------:R-:W-:Y:S01]  /*07f0*/  SHF.R.U32.HI R9, RZ, 0x17, R0 ;  /* 0x00000017ff097819 */ /* 0x000fe20000011600 */
[----:B------:R-:W-:Y:S01]  /*0800*/  IMAD.MOV.U32 R13, RZ, RZ, R3 ;  /* 0x000000ffff0d7224 */ /* 0x000fe200078e0003 */
[----:B------:R-:W-:Y:S02]  /*0810*/  LOP3.LUT R11, R11, 0xff, RZ, 0xc0, !PT ;  /* 0x000000ff0b0b7812 */ /* 0x000fe400078ec0ff */
[----:B------:R-:W-:-:S03]  /*0820*/  LOP3.LUT R16, R9, 0xff, RZ, 0xc0, !PT ;  /* 0x000000ff09107812 */ /* 0x000fc600078ec0ff */
[----:B------:R-:W-:Y:S01]  /*0830*/  VIADD R14, R11, 0xffffffff ;  /* 0xffffffff0b0e7836 */ /* 0x000fe20000000000 */
[----:B------:R-:W-:-:S04]  /*0840*/  IADD3 R12, PT, PT, R16, -0x1, RZ ;  /* 0xffffffff100c7810 */ /* 0x000fc80007ffe0ff */
[----:B------:R-:W-:-:S04]  /*0850*/  ISETP.GT.U32.AND P0, PT, R14, 0xfd, PT ;  /* 0x000000fd0e00780c */ /* 0x000fc80003f04070 */
[----:B------:R-:W-:-:S13]  /*0860*/  ISETP.GT.U32.OR P0, PT, R12, 0xfd, P0 ;  /* 0x000000fd0c00780c */ /* 0x000fda0000704470 */
[----:B------:R-:W-:Y:S01]  /*0870*/  @!P0 MOV R9, RZ ;  /* 0x000000ff00098202 */ /* 0x000fe20000000f00 */
[----:B------:R-:W-:Y:S06]  /*0880*/  @!P0 BRA `(.L_x_12) ;  /* 0x00000000005c8947 */ /* 0x000fec0003800000 */
[----:B------:R-:W-:Y:S02]  /*0890*/  FSETP.GTU.FTZ.AND P0, PT, |R0|, +INF , PT ;  /* 0x7f8000000000780b */ /* 0x000fe40003f1c200 */
[----:B------:R-:W-:-:S04]  /*08a0*/  FSETP.GTU.FTZ.AND P1, PT, |R3|, +INF , PT ;  /* 0x7f8000000300780b */ /* 0x000fc80003f3c200 */
[----:B------:R-:W-:-:S13]  /*08b0*/  PLOP3.LUT P0, PT, P0, P1, PT, 0xf8, 0x8f ;  /* 0x00000000008f781c */ /* 0x000fda0000703f70 */
[----:B------:R-:W-:Y:S05]  /*08c0*/  @P0 BRA `(.L_x_13) ;  /* 0x00000004004c0947 */ /* 0x000fea0003800000 */
[----:B------:R-:W-:-:S13]  /*08d0*/  LOP3.LUT P0, RZ, R13, 0x7fffffff, R0, 0xc8, !PT ;  /* 0x7fffffff0dff7812 */ /* 0x000fda000780c800 */
[----:B------:R-:W-:Y:S05]  /*08e0*/  @!P0 BRA `(.L_x_14) ;  /* 0x00000004003c8947 */ /* 0x000fea0003800000 */
[C---:B------:R-:W-:Y:S02]  /*08f0*/  FSETP.NEU.FTZ.AND P2, PT, |R0|.reuse, +INF , PT ;  /* 0x7f8000000000780b */ /* 0x040fe40003f5d200 */
[----:B------:R-:W-:Y:S02]  /*0900*/  FSETP.NEU.FTZ.AND P1, PT, |R3|, +INF , PT ;  /* 0x7f8000000300780b */ /* 0x000fe40003f3d200 */
[----:B------:R-:W-:-:S11]  /*0910*/  FSETP.NEU.FTZ.AND P0, PT, |R0|, +INF , PT ;  /* 0x7f8000000000780b */ /* 0x000fd60003f1d200 */
[----:B------:R-:W-:Y:S05]  /*0920*/  @!P1 BRA !P2, `(.L_x_14) ;  /* 0x00000004002c9947 */ /* 0x000fea0005000000 */
[----:B------:R-:W-:-:S04]  /*0930*/  LOP3.LUT P2, RZ, R0, 0x7fffffff, RZ, 0xc0, !PT ;  /* 0x7fffffff00ff7812 */ /* 0x000fc8000784c0ff */
[----:B------:R-:W-:-:S13]  /*0940*/  PLOP3.LUT P1, PT, P1, P2, PT, 0x2f, 0xf2 ;  /* 0x0000000000f2781c */ /* 0x000fda0000f24577 */
[----:B------:R-:W-:Y:S05]  /*0950*/  @P1 BRA `(.L_x_15) ;  /* 0x0000000400181947 */ /* 0x000fea0003800000 */
[----:B------:R-:W-:-:S04]  /*0960*/  LOP3.LUT P1, RZ, R13, 0x7fffffff, RZ, 0xc0, !PT ;  /* 0x7fffffff0dff7812 */ /* 0x000fc8000782c0ff */
[----:B------:R-:W-:-:S13]  /*0970*/  PLOP3.LUT P0, PT, P0, P1, PT, 0x2f, 0xf2 ;  /* 0x0000000000f2781c */ /* 0x000fda0000702577 */
[----:B------:R-:W-:Y:S05]  /*0980*/  @P0 BRA `(.L_x_16) ;  /* 0x0000000400000947 */ /* 0x000fea0003800000 */
[----:B------:R-:W-:Y:S02]  /*0990*/  ISETP.GE.AND P0, PT, R12, RZ, PT ;  /* 0x000000ff0c00720c */ /* 0x000fe40003f06270 */
[----:B------:R-:W-:-:S11]  /*09a0*/  ISETP.GE.AND P1, PT, R14, RZ, PT ;  /* 0x000000ff0e00720c */ /* 0x000fd60003f26270 */
[----:B------:R-:W-:Y:S01]  /*09b0*/  @P0 IMAD.MOV.U32 R9, RZ, RZ, RZ ;  /* 0x000000ffff090224 */ /* 0x000fe200078e00ff */
[----:B------:R-:W-:Y:S01]  /*09c0*/  @!P0 MOV R9, 0xffffffc0 ;  /* 0xffffffc000098802 */ /* 0x000fe20000000f00 */
[----:B------:R-:W-:Y:S01]  /*09d0*/  @!P0 FFMA R0, R0, 1.84467440737095516160e+19, RZ ;  /* 0x5f80000000008823 */ /* 0x000fe200000000ff */
[----:B------:R-:W-:-:S03]  /*09e0*/  @!P1 FFMA R13, R3, 1.84467440737095516160e+19, RZ ;  /* 0x5f800000030d9823 */ /* 0x000fc600000000ff */
[----:B------:R-:W-:-:S07]  /*09f0*/  @!P1 VIADD R9, R9, 0x40 ;  /* 0x0000004009099836 */ /* 0x000fce0000000000 */
.L_x_12:
[----:B------:R-:W-:Y:S01]  /*0a00*/  LEA R12, R11, 0xc0800000, 0x17 ;  /* 0xc08000000b0c7811 */ /* 0x000fe200078eb8ff */
[----:B------:R-:W-:Y:S03]  /*0a10*/  BSSY.RECONVERGENT B3, `(.L_x_17) ;  /* 0x0000036000037945 */ /* 0x000fe60003800200 */
[----:B------:R-:W-:Y:S01]  /*0a20*/  IADD3 R13, PT, PT, -R12, R13, RZ ;  /* 0x0000000d0c0d7210 */ /* 0x000fe20007ffe1ff */
[----:B------:R-:W-:-:S03]  /*0a30*/  VIADD R12, R16, 0xffffff81 ;  /* 0xffffff81100c7836 */ /* 0x000fc60000000000 */
[----:B------:R-:W0:Y:S01]  /*0a40*/  MUFU.RCP R14, R13 ;  /* 0x0000000d000e7308 */ /* 0x000e220000001000 */
[----:B------:R-:W-:Y:S01]  /*0a50*/  FADD.FTZ R15, -R13, -RZ ;  /* 0x800000ff0d0f7221 */ /* 0x000fe20000010100 */
[C---:B------:R-:W-:Y:S01]  /*0a60*/  IMAD R0, R12.reuse, -0x800000, R0 ;  /* 0xff8000000c007824 */ /* 0x040fe200078e0200 */
[----:B------:R-:W-:-:S04]  /*0a70*/  IADD3 R12, PT, PT, R12, 0x7f, -R11 ;  /* 0x0000007f0c0c7810 */ /* 0x000fc80007ffe80b */
[----:B------:R-:W-:Y:S01]  /*0a80*/  IADD3 R12, PT, PT, R12, R9, RZ ;  /* 0x000000090c0c7210 */ /* 0x000fe20007ffe0ff */
[----:B0-----:R-:W-:-:S04]  /*0a90*/  FFMA R17, R14, R15, 1 ;  /* 0x3f8000000e117423 */ /* 0x001fc8000000000f */
[----:B------:R-:W-:-:S04]  /*0aa0*/  FFMA R19, R14, R17, R14 ;  /* 0x000000110e137223 */ /* 0x000fc8000000000e */
[----:B------:R-:W-:-:S04]  /*0ab0*/  FFMA R14, R0, R19, RZ ;  /* 0x00000013000e7223 */ /* 0x000fc800000000ff */
[----:B------:R-:W-:-:S04]  /*0ac0*/  FFMA R17, R15, R14, R0 ;  /* 0x0000000e0f117223 */ /* 0x000fc80000000000 */
[----:B------:R-:W-:-:S04]  /*0ad0*/  FFMA R14, R19, R17, R14 ;  /* 0x00000011130e7223 */ /* 0x000fc8000000000e */
[----:B------:R-:W-:-:S04]  /*0ae0*/  FFMA R15, R15, R14, R0 ;  /* 0x0000000e0f0f7223 */ /* 0x000fc80000000000 */
[----:B------:R-:W-:-:S05]  /*0af0*/  FFMA R0, R19, R15, R14 ;  /* 0x0000000f13007223 */ /* 0x000fca000000000e */
[----:B------:R-:W-:-:S04]  /*0b00*/  SHF.R.U32.HI R11, RZ, 0x17, R0 ;  /* 0x00000017ff0b7819 */ /* 0x000fc80000011600 */
[----:B------:R-:W-:-:S05]  /*0b10*/  LOP3.LUT R11, R11, 0xff, RZ, 0xc0, !PT ;  /* 0x000000ff0b0b7812 */ /* 0x000fca00078ec0ff */
[----:B------:R-:W-:-:S05]  /*0b20*/  IMAD.IADD R13, R11, 0x1, R12 ;  /* 0x000000010b0d7824 */ /* 0x000fca00078e020c */
[----:B------:R-:W-:-:S04]  /*0b30*/  IADD3 R9, PT, PT, R13, -0x1, RZ ;  /* 0xffffffff0d097810 */ /* 0x000fc80007ffe0ff */
[----:B------:R-:W-:-:S13]  /*0b40*/  ISETP.GE.U32.AND P0, PT, R9, 0xfe, PT ;  /* 0x000000fe0900780c */ /* 0x000fda0003f06070 */
[----:B------:R-:W-:Y:S05]  /*0b50*/  @!P0 BRA `(.L_x_18) ;  /* 0x0000000000808947 */ /* 0x000fea0003800000 */
[----:B------:R-:W-:-:S13]  /*0b60*/  ISETP.GT.AND P0, PT, R13, 0xfe, PT ;  /* 0x000000fe0d00780c */ /* 0x000fda0003f04270 */
[----:B------:R-:W-:Y:S05]  /*0b70*/  @P0 BRA `(.L_x_19) ;  /* 0x00000000006c0947 */ /* 0x000fea0003800000 */
[----:B------:R-:W-:-:S13]  /*0b80*/  ISETP.GE.AND P0, PT, R13, 0x1, PT ;  /* 0x000000010d00780c */ /* 0x000fda0003f06270 */
[----:B------:R-:W-:Y:S05]  /*0b90*/  @P0 BRA `(.L_x_20) ;  /* 0x0000000000740947 */ /* 0x000fea0003800000 */
[----:B------:R-:W-:Y:S02]  /*0ba0*/  ISETP.GE.AND P0, PT, R13, -0x18, PT ;  /* 0xffffffe80d00780c */ /* 0x000fe40003f06270 */
[----:B------:R-:W-:-:S11]  /*0bb0*/  LOP3.LUT R0, R0, 0x80000000, RZ, 0xc0, !PT ;  /* 0x8000000000007812 */ /* 0x000fd600078ec0ff */
[----:B------:R-:W-:Y:S05]  /*0bc0*/  @!P0 BRA `(.L_x_20) ;  /* 0x0000000000688947 */ /* 0x000fea0003800000 */
[CCC-:B------:R-:W-:Y:S01]  /*0bd0*/  FFMA.RZ R9, R19.reuse, R15.reuse, R14.reuse ;  /* 0x0000000f13097223 */ /* 0x1c0fe2000000c00e */
[-CC-:B------:R-:W-:Y:S01]  /*0be0*/  FFMA.RM R12, R19, R15.reuse, R14.reuse ;  /* 0x0000000f130c7223 */ /* 0x180fe2000000400e */
[C---:B------:R-:W-:Y:S02]  /*0bf0*/  ISETP.NE.AND P2, PT, R13.reuse, RZ, PT ;  /* 0x000000ff0d00720c */ /* 0x040fe40003f45270 */
[----:B------:R-:W-:Y:S02]  /*0c00*/  ISETP.NE.AND P1, PT, R13, RZ, PT ;  /* 0x000000ff0d00720c */ /* 0x000fe40003f25270 */
[----:B------:R-:W-:Y:S01]  /*0c10*/  LOP3.LUT R11, R9, 0x7fffff, RZ, 0xc0, !PT ;  /* 0x007fffff090b7812 */ /* 0x000fe200078ec0ff */
[----:B------:R-:W-:Y:S01]  /*0c20*/  FFMA.RP R9, R19, R15, R14 ;  /* 0x0000000f13097223 */ /* 0x000fe2000000800e */
[C---:B------:R-:W-:Y:S01]  /*0c30*/  VIADD R14, R13.reuse, 0x20 ;  /* 0x000000200d0e7836 */ /* 0x040fe20000000000 */
[----:B------:R-:W-:Y:S02]  /*0c40*/  IADD3 R13, PT, PT, -R13, RZ, RZ ;  /* 0x000000ff0d0d7210 */ /* 0x000fe40007ffe1ff */
[----:B------:R-:W-:-:S02]  /*0c50*/  LOP3.LUT R11, R11, 0x800000, RZ, 0xfc, !PT ;  /* 0x008000000b0b7812 */ /* 0x000fc400078efcff */
[----:B------:R-:W-:Y:S02]  /*0c60*/  FSETP.NEU.FTZ.AND P0, PT, R9, R12, PT ;  /* 0x0000000c0900720b */ /* 0x000fe40003f1d000 */
[----:B------:R-:W-:Y:S02]  /*0c70*/  SHF.L.U32 R14, R11, R14, RZ ;  /* 0x0000000e0b0e7219 */ /* 0x000fe400000006ff */
[----:B------:R-:W-:Y:S02]  /*0c80*/  SEL R12, R13, RZ, P2 ;  /* 0x000000ff0d0c7207 */ /* 0x000fe40001000000 */
[----:B------:R-:W-:Y:S02]  /*0c90*/  ISETP.NE.AND P1, PT, R14, RZ, P1 ;  /* 0x000000ff0e00720c */ /* 0x000fe40000f25270 */
[----:B------:R-:W-:Y:S02]  /*0ca0*/  SHF.R.U32.HI R12, RZ, R12, R11 ;  /* 0x0000000cff0c7219 */ /* 0x000fe4000001160b */
[----:B------:R-:W-:-:S02]  /*0cb0*/  PLOP3.LUT P0, PT, P0, P1, PT, 0xf8, 0x8f ;  /* 0x00000000008f781c */ /* 0x000fc40000703f70 */
[----:B------:R-:W-:Y:S02]  /*0cc0*/  SHF.R.U32.HI R14, RZ, 0x1, R12 ;  /* 0x00000001ff0e7819 */ /* 0x000fe4000001160c */
[----:B------:R-:W-:-:S04]  /*0cd0*/  SEL R9, RZ, 0x1, !P0 ;  /* 0x00000001ff097807 */ /* 0x000fc80004000000 */
[----:B------:R-:W-:-:S04]  /*0ce0*/  LOP3.LUT R9, R9, 0x1, R14, 0xf8, !PT ;  /* 0x0000000109097812 */ /* 0x000fc800078ef80e */
[----:B------:R-:W-:-:S05]  /*0cf0*/  LOP3.LUT R9, R9, R12, RZ, 0xc0, !PT ;  /* 0x0000000c09097212 */ /* 0x000fca00078ec0ff */
[----:B------:R-:W-:-:S05]  /*0d00*/  IMAD.IADD R9, R14, 0x1, R9 ;  /* 0x000000010e097824 */ /* 0x000fca00078e0209 */
[----:B------:R-:W-:Y:S01]  /*0d10*/  LOP3.LUT R0, R9, R0, RZ, 0xfc, !PT ;  /* 0x0000000009007212 */ /* 0x000fe200078efcff */
[----:B------:R-:W-:Y:S06]  /*0d20*/  BRA `(.L_x_20) ;  /* 0x0000000000107947 */ /* 0x000fec0003800000 */
.L_x_19:
[----:B------:R-:W-:-:S04]  /*0d30*/  LOP3.LUT R0, R0, 0x80000000, RZ, 0xc0, !PT ;  /* 0x8000000000007812 */ /* 0x000fc800078ec0ff */
[----:B------:R-:W-:Y:S01]  /*0d40*/  LOP3.LUT R0, R0, 0x7f800000, RZ, 0xfc, !PT ;  /* 0x7f80000000007812 */ /* 0x000fe200078efcff */
[----:B------:R-:W-:Y:S06]  /*0d50*/  BRA `(.L_x_20) ;  /* 0x0000000000047947 */ /* 0x000fec0003800000 */
.L_x_18:
[----:B------:R-:W-:-:S07]  /*0d60*/  LEA R0, R12, R0, 0x17 ;  /* 0x000000000c007211 */ /* 0x000fce00078eb8ff */
.L_x_20:
[----:B------:R-:W-:Y:S05]  /*0d70*/  BSYNC.RECONVERGENT B3 ;  /* 0x0000000000037941 */ /* 0x000fea0003800200 */
.L_x_17:
[----:B------:R-:W-:Y:S05]  /*0d80*/  BRA `(.L_x_21) ;  /* 0x0000000000207947 */ /* 0x000fea0003800000 */
.L_x_16:
[----:B------:R-:W-:-:S04]  /*0d90*/  LOP3.LUT R0, R13, 0x80000000, R0, 0x48, !PT ;  /* 0x800000000d007812 */ /* 0x000fc800078e4800 */
[----:B------:R-:W-:Y:S01]  /*0da0*/  LOP3.LUT R0, R0, 0x7f800000, RZ, 0xfc, !PT ;  /* 0x7f80000000007812 */ /* 0x000fe200078efcff */
[----:B------:R-:W-:Y:S06]  /*0db0*/  BRA `(.L_x_21) ;  /* 0x0000000000147947 */ /* 0x000fec0003800000 */
.L_x_15:
[----:B------:R-:W-:Y:S01]  /*0dc0*/  LOP3.LUT R0, R13, 0x80000000, R0, 0x48, !PT ;  /* 0x800000000d007812 */ /* 0x000fe200078e4800 */
[----:B------:R-:W-:Y:S06]  /*0dd0*/  BRA `(.L_x_21) ;  /* 0x00000000000c7947 */ /* 0x000fec0003800000 */
.L_x_14:
[----:B------:R-:W0:Y:S01]  /*0de0*/  MUFU.RSQ R0, -QNAN ;  /* 0xffc0000000007908 */ /* 0x000e220000001400 */
[----:B------:R-:W-:Y:S05]  /*0df0*/  BRA `(.L_x_21) ;  /* 0x0000000000047947 */ /* 0x000fea0003800000 */
.L_x_13:
[----:B------:R-:W-:-:S07]  /*0e00*/  FADD.FTZ R0, R0, R3 ;  /* 0x0000000300007221 */ /* 0x000fce0000010000 */
.L_x_21:
[----:B------:R-:W-:Y:S05]  /*0e10*/  BSYNC.RECONVERGENT B2 ;  /* 0x0000000000027941 */ /* 0x000fea0003800200 */
.L_x_11:
[----:B------:R-:W-:-:S04]  /*0e20*/  HFMA2 R11, -RZ, RZ, 0, 0 ;  /* 0x00000000ff0b7431 */ /* 0x000fc800000001ff */
[----:B0-----:R-:W-:Y:S05]  /*0e30*/  RET.REL.NODEC R10 `(_Z27newton_raphson_parabola_GPUPKfS0_Pff) ;  /* 0xfffffff00a707950 */ /* 0x001fea0003c3ffff */
.L_x_22:
[----:B------:R-:W-:-:S00]  /*0e40*/  BRA `(.L_x_22) ;  /* 0xfffffffc00fc7947 */ /* 0x000fc0000383ffff */
[----:B------:R-:W-:-:S00]  /*0e50*/  NOP ;  /* 0x0000000000007918 */ /* 0x000fc00000000000 */
        /* <DEDUP_REMOVED lines=10> */
.L_x_23:


//--------------------- .nv.shared.reserved.0     --------------------------
	.section	.nv.shared.reserved.0,"aw",@nobits
	.weak		__nv_reservedSMEM_offset_0_alias
	.size		__nv_reservedSMEM_offset_0_alias, 0, 64
	.other		__nv_reservedSMEM_offset_0_alias,@"STO_CUDA_RESERVED_SHARED STV_DEFAULT"
__nv_reservedSMEM_offset_0_alias:
	.zero		0
	.zero		64


//--------------------- .nv.constant0._Z27newton_raphson_parabola_GPUPKfS0_Pff --------------------------
	.section	.nv.constant0._Z27newton_raphson_parabola_GPUPKfS0_Pff,"a",@progbits
	.sectionflags	@""
	.align	4
.nv.constant0._Z27newton_raphson_parabola_GPUPKfS0_Pff:
	.zero		924


//--------------------- SYMBOLS --------------------------

	.type		.nv.reservedSmem.offset0,@object
	.size		.nv.reservedSmem.offset0,0x4
